	.headerflags	@"EF_CUDA_TEXMODE_UNIFIED EF_CUDA_64BIT_ADDRESS EF_CUDA_ACCELERATORS EF_CUDA_SM90 EF_CUDA_VIRTUAL_SM(EF_CUDA_SM90)"
	.elftype	@"ET_EXEC"


//--------------------- .nv.info                  --------------------------
	.section	.nv.info,"",@"SHT_CUDA_INFO"
	.align	4


	//----- nvinfo : EIATTR_REGCOUNT
	.align		4
        /*0000*/ 	.byte	0x04, 0x2f
        /*0002*/ 	.short	(.L_1 - .L_0)
	.align		4
.L_0:
        /*0004*/ 	.word	index@(triton_per_fused_mean_17)
        /*0008*/ 	.word	0x00000011


	//----- nvinfo : EIATTR_MIN_STACK_SIZE
	.align		4
.L_1:
        /*000c*/ 	.byte	0x04, 0x12
        /*000e*/ 	.short	(.L_3 - .L_2)
	.align		4
.L_2:
        /*0010*/ 	.word	index@(triton_per_fused_mean_17)
        /*0014*/ 	.word	0x00000000


	//----- nvinfo : EIATTR_FRAME_SIZE
	.align		4
.L_3:
        /*0018*/ 	.byte	0x04, 0x11
        /*001a*/ 	.short	(.L_5 - .L_4)
	.align		4
.L_4:
        /*001c*/ 	.word	index@(triton_per_fused_mean_17)
        /*0020*/ 	.word	0x00000000


	//----- nvinfo : EIATTR_MIN_STACK_SIZE
	.align		4
.L_5:
        /*0024*/ 	.byte	0x04, 0x12
        /*0026*/ 	.short	(.L_7 - .L_6)
	.align		4
.L_6:
        /*0028*/ 	.word	index@(triton_per_fused_mean_17)
        /*002c*/ 	.word	0x00000000
.L_7:


//--------------------- .nv.info.triton_per_fused_mean_17 --------------------------
	.section	.nv.info.triton_per_fused_mean_17,"",@"SHT_CUDA_INFO"
	.sectionflags	@""
	.align	4


	//----- nvinfo : EIATTR_CUDA_API_VERSION
	.align		4
        /*0000*/ 	.byte	0x04, 0x37
        /*0002*/ 	.short	(.L_9 - .L_8)
.L_8:
        /*0004*/ 	.word	0x0000007c


	//----- nvinfo : EIATTR_KPARAM_INFO
	.align		4
.L_9:
        /*0008*/ 	.byte	0x04, 0x17
        /*000a*/ 	.short	(.L_11 - .L_10)
.L_10:
        /*000c*/ 	.word	0x00000000
        /*0010*/ 	.short	0x0003
        /*0012*/ 	.short	0x0014
        /*0014*/ 	.byte	0x00, 0xf0, 0x11, 0x00


	//----- nvinfo : EIATTR_KPARAM_INFO
	.align		4
.L_11:
        /*0018*/ 	.byte	0x04, 0x17
        /*001a*/ 	.short	(.L_13 - .L_12)
.L_12:
        /*001c*/ 	.word	0x00000000
        /*0020*/ 	.short	0x0002
        /*0022*/ 	.short	0x0010
        /*0024*/ 	.byte	0x00, 0xf0, 0x11, 0x00


	//----- nvinfo : EIATTR_KPARAM_INFO
	.align		4
.L_13:
        /*0028*/ 	.byte	0x04, 0x17
        /*002a*/ 	.short	(.L_15 - .L_14)
.L_14:
        /*002c*/ 	.word	0x00000000
        /*0030*/ 	.short	0x0001
        /*0032*/ 	.short	0x0008
        /*0034*/ 	.byte	0x00, 0xf4, 0x21, 0x00


	//----- nvinfo : EIATTR_KPARAM_INFO
	.align		4
.L_15:
        /*0038*/ 	.byte	0x04, 0x17
        /*003a*/ 	.short	(.L_17 - .L_16)
.L_16:
        /*003c*/ 	.word	0x00000000
        /*0040*/ 	.short	0x0000
        /*0042*/ 	.short	0x0000
        /*0044*/ 	.byte	0x00, 0xf4, 0x21, 0x00


	//----- nvinfo : EIATTR_SPARSE_MMA_MASK
	.align		4
.L_17:
        /*0048*/ 	.byte	0x03, 0x50
        /*004a*/ 	.short	0x0000


	//----- nvinfo : EIATTR_MAXREG_COUNT
	.align		4
        /*004c*/ 	.byte	0x03, 0x1b
        /*004e*/ 	.short	0x00ff


	//----- nvinfo : EIATTR_COOP_GROUP_MASK_REGIDS
	.align		4
        /*0050*/ 	.byte	0x04, 0x29
        /*0052*/ 	.short	(.L_19 - .L_18)


	//   ....[0]....
.L_18:
        /*0054*/ 	.word	0xffffffff


	//   ....[1]....
        /*0058*/ 	.word	0xffffffff


	//   ....[2]....
        /*005c*/ 	.word	0xffffffff


	//   ....[3]....
        /*0060*/ 	.word	0xffffffff


	//   ....[4]....
        /*0064*/ 	.word	0xffffffff


	//   ....[5]....
        /*0068*/ 	.word	0xffffffff


	//   ....[6]....
        /*006c*/ 	.word	0xffffffff


	//----- nvinfo : EIATTR_COOP_GROUP_INSTR_OFFSETS
	.align		4
.L_19:
        /*0070*/ 	.byte	0x04, 0x28
        /*0072*/ 	.short	(.L_21 - .L_20)


	//   ....[0]....
.L_20:
        /*0074*/ 	.word	0x000001e0


	//   ....[1]....
        /*0078*/ 	.word	0x000001f0


	//   ....[2]....
        /*007c*/ 	.word	0x00000230


	//   ....[3]....
        /*0080*/ 	.word	0x00000260


	//   ....[4]....
        /*0084*/ 	.word	0x000002b0


	//   ....[5]....
        /*0088*/ 	.word	0x000002e0


	//   ....[6]....
        /*008c*/ 	.word	0x000003e0


	//----- nvinfo : EIATTR_EXIT_INSTR_OFFSETS
	.align		4
.L_21:
        /*0090*/ 	.byte	0x04, 0x1c
        /*0092*/ 	.short	(.L_23 - .L_22)


	//   ....[0]....
.L_22:
        /*0094*/ 	.word	0x000004d0


	//   ....[1]....
        /*0098*/ 	.word	0x00000500


	//----- nvinfo : EIATTR_REQNTID
	.align		4
.L_23:
        /*009c*/ 	.byte	0x04, 0x10
        /*009e*/ 	.short	(.L_25 - .L_24)
.L_24:
        /*00a0*/ 	.word	0x00000040
        /*00a4*/ 	.word	0x00000001
        /*00a8*/ 	.word	0x00000001


	//----- nvinfo : EIATTR_CBANK_PARAM_SIZE
	.align		4
.L_25:
        /*00ac*/ 	.byte	0x03, 0x19
        /*00ae*/ 	.short	0x0018


	//----- nvinfo : EIATTR_PARAM_CBANK
	.align		4
        /*00b0*/ 	.byte	0x04, 0x0a
        /*00b2*/ 	.short	(.L_27 - .L_26)
	.align		4
.L_26:
        /*00b4*/ 	.word	index@(.nv.constant0.triton_per_fused_mean_17)
        /*00b8*/ 	.short	0x0210
        /*00ba*/ 	.short	0x0018


	//----- nvinfo : EIATTR_SW_WAR
	.align		4
.L_27:
        /*00bc*/ 	.byte	0x04, 0x36
        /*00be*/ 	.short	(.L_29 - .L_28)
.L_28:
        /*00c0*/ 	.word	0x00000008
.L_29:


//--------------------- .nv.callgraph             --------------------------
	.section	.nv.callgraph,"",@"SHT_CUDA_CALLGRAPH"
	.align	4
	.sectionentsize	8
	.align		4
        /*0000*/ 	.word	0x00000000
	.align		4
        /*0004*/ 	.word	0xffffffff
	.align		4
        /*0008*/ 	.word	0x00000000
	.align		4
        /*000c*/ 	.word	0xfffffffe
	.align		4
        /*0010*/ 	.word	0x00000000
	.align		4
        /*0014*/ 	.word	0xfffffffd
	.align		4
        /*0018*/ 	.word	0x00000000
	.align		4
        /*001c*/ 	.word	0xfffffffc


//--------------------- .text.triton_per_fused_mean_17 --------------------------
	.section	.text.triton_per_fused_mean_17,"ax",@progbits
	.sectionflags	@"SHF_BARRIERS=1"
	.align	128
        .global         triton_per_fused_mean_17
        .type           triton_per_fused_mean_17,@function
        .size           triton_per_fused_mean_17,(.L_x_1 - triton_per_fused_mean_17)
        .other          triton_per_fused_mean_17,@"STO_CUDA_ENTRY STV_DEFAULT"
triton_per_fused_mean_17:
.text.triton_per_fused_mean_17:
[----:B------:R-:W0:Y:S02]  /*0000*/  LDC R1, c[0x0][0x28] ;  /* 0x00000a00ff017b82 */ /* 0x000e240000000800 */
[----:B------:R-:W1:Y:S01]  /*0010*/  S2R R0, SR_TID.X ;  /* 0x0000000000007919 */ /* 0x000e620000002100 */
[----:B------:R-:W2:Y:S01]  /*0020*/  LDC.64 R6, c[0x0][0x218] ;  /* 0x00008600ff067b82 */ /* 0x000ea20000000a00 */
[----:B------:R-:W-:Y:S01]  /*0030*/  ULDC.64 UR6, c[0x0][0x208] ;  /* 0x0000820000067ab9 */ /* 0x000fe20000000a00 */
[----:B------:R-:W3:Y:S01]  /*0040*/  S2R R3, SR_CTAID.X ;  /* 0x0000000000037919 */ /* 0x000ee20000002500 */
[----:B-1----:R-:W-:Y:S01]  /*0050*/  IMAD.SHL.U32 R2, R0, 0x2, RZ ;  /* 0x0000000200027824 */ /* 0x002fe200078e00ff */
[----:B------:R-:W-:Y:S01]  /*0060*/  SHF.R.U32.HI R11, RZ, 0x2, R0 ;  /* 0x00000002ff0b7819 */ /* 0x000fe20000011600 */
[----:B---3--:R-:W-:-:S03]  /*0070*/  IMAD.SHL.U32 R3, R3, 0x8, RZ ;  /* 0x0000000803037824 */ /* 0x008fc600078e00ff */
[----:B------:R-:W-:-:S04]  /*0080*/  LOP3.LUT R2, R2, 0x6, RZ, 0xc0, !PT ;  /* 0x0000000602027812 */ /* 0x000fc800078ec0ff */
[----:B------:R-:W-:-:S04]  /*0090*/  LOP3.LUT R5, R3, R2, RZ, 0xfc, !PT ;  /* 0x0000000203057212 */ /* 0x000fc800078efcff */
[C---:B------:R-:W-:Y:S01]  /*00a0*/  ISETP.GE.AND P0, PT, R5.reuse, 0x180, PT ;  /* 0x000001800500780c */ /* 0x040fe20003f06270 */
[----:B------:R-:W-:-:S05]  /*00b0*/  IMAD.HI R8, R5, 0x2aaaaaab, RZ ;  /* 0x2aaaaaab05087827 */ /* 0x000fca00078e02ff */
[----:B------:R-:W-:-:S04]  /*00c0*/  SHF.R.U32.HI R9, RZ, 0x1f, R8 ;  /* 0x0000001fff097819 */ /* 0x000fc80000011608 */
[----:B------:R-:W-:Y:S02]  /*00d0*/  LEA.HI.SX32 R10, R8, R9, 0x1c ;  /* 0x00000009080a7211 */ /* 0x000fe400078fe2ff */
[----:B------:R-:W-:-:S03]  /*00e0*/  SGXT.U32 R8, R11, 0x4 ;  /* 0x000000040b08781a */ /* 0x000fc60000000000 */
[----:B------:R-:W-:-:S04]  /*00f0*/  IMAD R9, R10, -0x60, R5 ;  /* 0xffffffa00a097824 */ /* 0x000fc800078e0205 */
[----:B------:R-:W-:-:S04]  /*0100*/  IMAD R9, R8, 0x60, R9 ;  /* 0x0000006008097824 */ /* 0x000fc800078e0209 */
[----:B------:R-:W-:-:S04]  /*0110*/  IMAD R9, R10, 0x600, R9 ;  /* 0x000006000a097824 */ /* 0x000fc800078e0209 */
[----:B--2---:R-:W-:Y:S01]  /*0120*/  IMAD.WIDE R6, R9, 0x4, R6 ;  /* 0x0000000409067825 */ /* 0x004fe200078e0206 */
[----:B------:R-:W-:-:S06]  /*0130*/  CS2R R8, SRZ ;  /* 0x0000000000087805 */ /* 0x000fcc000001ff00 */
[----:B------:R-:W2:Y:S01]  /*0140*/  @!P0 LDG.E.64 R8, desc[UR6][R6.64] ;  /* 0x0000000606088981 */ /* 0x000ea2000c1e1b00 */
[----:B------:R-:W1:Y:S01]  /*0150*/  S2UR UR5, SR_CgaCtaId ;  /* 0x00000000000579c3 */ /* 0x000e620000008800 */
[----:B------:R-:W-:Y:S01]  /*0160*/  UMOV UR4, 0x400 ;  /* 0x0000040000047882 */ /* 0x000fe20000000000 */
[----:B------:R-:W-:Y:S02]  /*0170*/  ISETP.GE.AND P1, PT, R0, 0x10, PT ;  /* 0x000000100000780c */ /* 0x000fe40003f26270 */
[----:B------:R-:W-:Y:S01]  /*0180*/  LOP3.LUT R3, R3, 0x7, R0, 0xf8, !PT ;  /* 0x0000000703037812 */ /* 0x000fe200078ef800 */
[----:B-1----:R-:W-:Y:S01]  /*0190*/  UPRMT UR4, UR5, 0x654, UR4 ;  /* 0x0000065405047896 */ /* 0x002fe20008000004 */
[----:B--2---:R-:W-:Y:S02]  /*01a0*/  SEL R8, R8, RZ, !P0 ;  /* 0x000000ff08087207 */ /* 0x004fe40004000000 */
[----:B------:R-:W-:Y:S02]  /*01b0*/  SEL R9, R9, RZ, !P0 ;  /* 0x000000ff09097207 */ /* 0x000fe40004000000 */
[----:B------:R-:W-:-:S02]  /*01c0*/  FSEL R8, R8, RZ, !P0 ;  /* 0x000000ff08087208 */ /* 0x000fc40004000000 */
[----:B------:R-:W-:-:S03]  /*01d0*/  FSEL R9, R9, RZ, !P0 ;  /* 0x000000ff09097208 */ /* 0x000fc60004000000 */
[----:B------:R-:W1:Y:S04]  /*01e0*/  SHFL.BFLY PT, R5, R8, 0x10, 0x1f ;  /* 0x0e001f0008057f89 */ /* 0x000e6800000e0000 */
[----:B------:R-:W2:Y:S01]  /*01f0*/  SHFL.BFLY PT, R12, R9, 0x10, 0x1f ;  /* 0x0e001f00090c7f89 */ /* 0x000ea200000e0000 */
[----:B-1----:R-:W-:Y:S01]  /*0200*/  FADD R10, R8, R5 ;  /* 0x00000005080a7221 */ /* 0x002fe20000000000 */
[----:B------:R-:W-:Y:S01]  /*0210*/  SHF.R.U32.HI R8, RZ, 0x3, R0 ;  /* 0x00000003ff087819 */ /* 0x000fe20000011600 */
[----:B--2---:R-:W-:-:S03]  /*0220*/  FADD R12, R9, R12 ;  /* 0x0000000c090c7221 */ /* 0x004fc60000000000 */
[----:B------:R-:W1:Y:S01]  /*0230*/  SHFL.BFLY PT, R5, R10, 0x8, 0x1f ;  /* 0x0d001f000a057f89 */ /* 0x000e6200000e0000 */
[----:B------:R-:W-:Y:S01]  /*0240*/  LOP3.LUT R9, R8, 0x4, RZ, 0xc0, !PT ;  /* 0x0000000408097812 */ /* 0x000fe200078ec0ff */
[----:B------:R-:W-:Y:S02]  /*0250*/  IMAD.SHL.U32 R8, R2, 0x8, RZ ;  /* 0x0000000802087824 */ /* 0x000fe400078e00ff */
[----:B------:R-:W2:Y:S01]  /*0260*/  SHFL.BFLY PT, R11, R12, 0x8, 0x1f ;  /* 0x0d001f000c0b7f89 */ /* 0x000ea200000e0000 */
[----:B-1----:R-:W-:Y:S01]  /*0270*/  FADD R6, R10, R5 ;  /* 0x000000050a067221 */ /* 0x002fe20000000000 */
[C---:B------:R-:W-:Y:S02]  /*0280*/  LOP3.LUT R5, R0.reuse, 0x1f, RZ, 0xc0, !PT ;  /* 0x0000001f00057812 */ /* 0x040fe400078ec0ff */
[----:B------:R-:W-:Y:S01]  /*0290*/  LOP3.LUT R10, R0, 0x1, RZ, 0xc0, !PT ;  /* 0x00000001000a7812 */ /* 0x000fe200078ec0ff */
[----:B--2---:R-:W-:Y:S01]  /*02a0*/  FADD R11, R12, R11 ;  /* 0x0000000b0c0b7221 */ /* 0x004fe20000000000 */
[----:B------:R-:W1:Y:S01]  /*02b0*/  SHFL.BFLY PT, R7, R6, 0x4, 0x1f ;  /* 0x0c801f0006077f89 */ /* 0x000e6200000e0000 */
[----:B------:R-:W-:-:S02]  /*02c0*/  ISETP.GE.U32.AND P0, PT, R5, 0x4, PT ;  /* 0x000000040500780c */ /* 0x000fc40003f06070 */
[----:B------:R-:W-:Y:S01]  /*02d0*/  LOP3.LUT R5, R8, R9, RZ, 0xfc, !PT ;  /* 0x0000000908057212 */ /* 0x000fe200078efcff */
[----:B------:R-:W2:Y:S01]  /*02e0*/  SHFL.BFLY PT, R14, R11, 0x4, 0x1f ;  /* 0x0c801f000b0e7f89 */ /* 0x000ea200000e0000 */
[----:B-1----:R-:W-:Y:S01]  /*02f0*/  FADD R12, R6, R7 ;  /* 0x00000007060c7221 */ /* 0x002fe20000000000 */
[----:B------:R-:W-:Y:S01]  /*0300*/  LEA R6, R0, UR4, 0x2 ;  /* 0x0000000400067c11 */ /* 0x000fe2000f8e10ff */
[----:B--2---:R-:W-:-:S07]  /*0310*/  FADD R14, R11, R14 ;  /* 0x0000000e0b0e7221 */ /* 0x004fce0000000000 */
[----:B------:R-:W-:Y:S01]  /*0320*/  @!P0 STS [R5+UR4], R12 ;  /* 0x0000000c05008988 */ /* 0x000fe20008000804 */
[----:B------:R-:W-:-:S03]  /*0330*/  VIADD R11, R8, UR4 ;  /* 0x00000004080b7c36 */ /* 0x000fc60008000000 */
[----:B------:R1:W-:Y:S01]  /*0340*/  @!P0 STS [R5+UR4+0x8], R14 ;  /* 0x0000080e05008988 */ /* 0x0003e20008000804 */
[----:B------:R-:W-:Y:S01]  /*0350*/  BAR.SYNC.DEFER_BLOCKING 0x0 ;  /* 0x0000000000007b1d */ /* 0x000fe20000010000 */
[----:B------:R-:W-:Y:S01]  /*0360*/  ISETP.NE.U32.AND P0, PT, R10, 0x1, PT ;  /* 0x000000010a00780c */ /* 0x000fe20003f05070 */
[----:B------:R-:W-:Y:S01]  /*0370*/  IMAD R11, R2, -0x4, R11 ;  /* 0xfffffffc020b7824 */ /* 0x000fe200078e020b */
[----:B------:R-:W-:Y:S02]  /*0380*/  SHF.R.U32.HI R2, RZ, 0x3, R0 ;  /* 0x00000003ff027819 */ /* 0x000fe40000011600 */
[C---:B------:R-:W-:Y:S02]  /*0390*/  ISETP.LT.AND P0, PT, R0.reuse, 0x10, P0 ;  /* 0x000000100000780c */ /* 0x040fe40000701270 */
[----:B-1----:R-:W-:Y:S02]  /*03a0*/  LOP3.LUT R5, R0, 0x7, RZ, 0xc0, !PT ;  /* 0x0000000700057812 */ /* 0x002fe400078ec0ff */
[----:B------:R-:W-:-:S02]  /*03b0*/  SGXT.U32 R2, R2, 0x2 ;  /* 0x000000020202781a */ /* 0x000fc40000000000 */
[----:B------:R-:W-:Y:S01]  /*03c0*/  LEA R10, R5, UR4, 0x2 ;  /* 0x00000004050a7c11 */ /* 0x000fe2000f8e10ff */
[----:B------:R-:W1:Y:S04]  /*03d0*/  @!P1 LDS R4, [R6] ;  /* 0x0000000006049984 */ /* 0x000e680000000800 */
[----:B-1----:R-:W1:Y:S02]  /*03e0*/  SHFL.BFLY PT, R7, R4, 0x1, 0x1f ;  /* 0x0c201f0004077f89 */ /* 0x002e6400000e0000 */
[----:B-1----:R-:W-:Y:S02]  /*03f0*/  FADD R7, R4, R7 ;  /* 0x0000000704077221 */ /* 0x002fe40000000000 */
[----:B------:R-:W1:Y:S03]  /*0400*/  LDC.64 R4, c[0x0][0x210] ;  /* 0x00008400ff047b82 */ /* 0x000e660000000a00 */
[----:B------:R-:W-:Y:S05]  /*0410*/  @P0 STS [R6], R7 ;  /* 0x0000000706000388 */ /* 0x000fea0000000800 */
[----:B------:R-:W-:Y:S01]  /*0420*/  BAR.SYNC.DEFER_BLOCKING 0x0 ;  /* 0x0000000000007b1d */ /* 0x000fe20000010000 */
[----:B------:R-:W-:-:S04]  /*0430*/  LOP3.LUT P0, RZ, R9, R2, RZ, 0xfc, !PT ;  /* 0x0000000209ff7212 */ /* 0x000fc8000780fcff */
[C---:B------:R-:W-:Y:S01]  /*0440*/  ISETP.LT.AND P0, PT, R3.reuse, 0x180, !P0 ;  /* 0x000001800300780c */ /* 0x040fe20004701270 */
[----:B-1----:R-:W-:Y:S01]  /*0450*/  IMAD.WIDE R2, R3, 0x4, R4 ;  /* 0x0000000403027825 */ /* 0x002fe200078e0204 */
[----:B------:R-:W-:Y:S04]  /*0460*/  LDS R12, [R8+UR4] ;  /* 0x00000004080c7984 */ /* 0x000fe80008000800 */
[----:B------:R-:W1:Y:S01]  /*0470*/  LDS R13, [R8+UR4+0x8] ;  /* 0x00000804080d7984 */ /* 0x000e620008000800 */
[----:B------:R-:W-:Y:S06]  /*0480*/  BAR.SYNC.DEFER_BLOCKING 0x0 ;  /* 0x0000000000007b1d */ /* 0x000fec0000010000 */
[----:B-1----:R1:W-:Y:S02]  /*0490*/  STS.64 [R11], R12 ;  /* 0x0000000c0b007388 */ /* 0x0023e40000000a00 */
[----:B------:R-:W-:Y:S06]  /*04a0*/  BAR.SYNC.DEFER_BLOCKING 0x0 ;  /* 0x0000000000007b1d */ /* 0x000fec0000010000 */
[----:B------:R-:W2:Y:S02]  /*04b0*/  LDS R10, [R10] ;  /* 0x000000000a0a7984 */ /* 0x000ea40000000800 */
[----:B------:R-:W-:Y:S06]  /*04c0*/  BAR.SYNC.DEFER_BLOCKING 0x0 ;  /* 0x0000000000007b1d */ /* 0x000fec0000010000 */
[----:B-1----:R-:W-:Y:S05]  /*04d0*/  @!P0 EXIT ;  /* 0x000000000000894d */ /* 0x002fea0003800000 */
[----:B--2---:R-:W-:-:S05]  /*04e0*/  FMUL R5, R10, 0.0625 ;  /* 0x3d8000000a057820 */ /* 0x004fca0000400000 */
[----:B------:R-:W-:Y:S01]  /*04f0*/  STG.E desc[UR6][R2.64], R5 ;  /* 0x0000000502007986 */ /* 0x000fe2000c101906 */
[----:B------:R-:W-:Y:S05]  /*0500*/  EXIT ;  /* 0x000000000000794d */ /* 0x000fea0003800000 */
.L_x_0:
[----:B------:R-:W-:-:S00]  /*0510*/  BRA `(.L_x_0) ;  /* 0xfffffffc00fc7947 */ /* 0x000fc0000383ffff */
[----:B------:R-:W-:-:S00]  /*0520*/  NOP ;  /* 0x0000000000007918 */ /* 0x000fc00000000000 */
        /* <DEDUP_REMOVED lines=13> */
.L_x_1:


//--------------------- .nv.shared.triton_per_fused_mean_17 --------------------------
	.section	.nv.shared.triton_per_fused_mean_17,"aw",@nobits
	.sectionflags	@""
	.align	16
	.zero		1024


//--------------------- .nv.constant0.triton_per_fused_mean_17 --------------------------
	.section	.nv.constant0.triton_per_fused_mean_17,"a",@progbits
	.sectionflags	@""
	.align	4
.nv.constant0.triton_per_fused_mean_17:
	.zero		552
